//
// Generated by NVIDIA NVVM Compiler
//
// Compiler Build ID: CL-36424714
// Cuda compilation tools, release 13.0, V13.0.88
// Based on NVVM 20.0.0
//

.version 9.0
.target sm_100
.address_size 64

	// .globl	_Z12calculate_piPfS_iiidl

.visible .entry _Z12calculate_piPfS_iiidl(
	.param .u64 .ptr .align 1 _Z12calculate_piPfS_iiidl_param_0,
	.param .u64 .ptr .align 1 _Z12calculate_piPfS_iiidl_param_1,
	.param .u32 _Z12calculate_piPfS_iiidl_param_2,
	.param .u32 _Z12calculate_piPfS_iiidl_param_3,
	.param .u32 _Z12calculate_piPfS_iiidl_param_4,
	.param .f64 _Z12calculate_piPfS_iiidl_param_5,
	.param .u64 _Z12calculate_piPfS_iiidl_param_6
)
{
	.reg .pred 	%p<15>;
	.reg .b32 	%r<22>;
	.reg .b32 	%f<47>;
	.reg .b64 	%rd<47>;
	.reg .b64 	%fd<44>;

	ld.param.u64 	%rd22, [_Z12calculate_piPfS_iiidl_param_0];
	ld.param.u64 	%rd24, [_Z12calculate_piPfS_iiidl_param_1];
	ld.param.u32 	%r13, [_Z12calculate_piPfS_iiidl_param_3];
	ld.param.u32 	%r14, [_Z12calculate_piPfS_iiidl_param_4];
	ld.param.f64 	%fd1, [_Z12calculate_piPfS_iiidl_param_5];
	ld.param.u64 	%rd23, [_Z12calculate_piPfS_iiidl_param_6];
	cvta.to.global.u64 	%rd1, %rd24;
	mov.u32 	%r1, %ntid.x;
	mov.u32 	%r2, %ctaid.x;
	mov.u32 	%r3, %tid.x;
	mad.lo.s32 	%r15, %r13, %r2, 1;
	cvt.s64.s32 	%rd2, %r15;
	mul.lo.s32 	%r16, %r14, %r3;
	cvt.s64.s32 	%rd3, %r16;
	add.s64 	%rd43, %rd2, %rd3;
	cvt.s64.s32 	%rd25, %r14;
	add.s64 	%rd5, %rd43, %rd25;
	setp.lt.s32 	%p1, %r14, 1;
	setp.lt.s64 	%p2, %rd23, %rd43;
	or.pred  	%p3, %p1, %p2;
	mov.f32 	%f43, 0f00000000;
	@%p3 bra 	$L__BB0_6;
	not.b64 	%rd26, %rd3;
	add.s64 	%rd27, %rd5, %rd26;
	sub.s64 	%rd28, %rd27, %rd2;
	sub.s64 	%rd29, %rd23, %rd43;
	min.u64 	%rd6, %rd28, %rd29;
	and.b64  	%rd30, %rd6, 3;
	setp.eq.s64 	%p4, %rd30, 3;
	mov.f32 	%f43, 0f00000000;
	@%p4 bra 	$L__BB0_4;
	add.s64 	%rd31, %rd6, 1;
	and.b64  	%rd32, %rd31, 3;
	neg.s64 	%rd41, %rd32;
	mov.f32 	%f43, 0f00000000;
$L__BB0_3:
	.pragma "nounroll";
	cvt.rn.f64.s64 	%fd2, %rd43;
	add.f64 	%fd3, %fd2, 0dBFE0000000000000;
	mul.f64 	%fd4, %fd1, %fd3;
	cvt.rn.f32.f64 	%f18, %fd4;
	mul.f32 	%f19, %f18, %f18;
	cvt.f64.f32 	%fd5, %f19;
	add.f64 	%fd6, %fd5, 0d3FF0000000000000;
	mov.f64 	%fd7, 0d4010000000000000;
	div.rn.f64 	%fd8, %fd7, %fd6;
	cvt.f64.f32 	%fd9, %f43;
	add.f64 	%fd10, %fd8, %fd9;
	cvt.rn.f32.f64 	%f43, %fd10;
	add.s64 	%rd43, %rd43, 1;
	add.s64 	%rd41, %rd41, 1;
	setp.ne.s64 	%p5, %rd41, 0;
	@%p5 bra 	$L__BB0_3;
$L__BB0_4:
	setp.lt.u64 	%p6, %rd6, 3;
	@%p6 bra 	$L__BB0_6;
$L__BB0_5:
	cvt.rn.f64.s64 	%fd11, %rd43;
	add.f64 	%fd12, %fd11, 0dBFE0000000000000;
	mul.f64 	%fd13, %fd1, %fd12;
	cvt.rn.f32.f64 	%f20, %fd13;
	mul.f32 	%f21, %f20, %f20;
	cvt.f64.f32 	%fd14, %f21;
	add.f64 	%fd15, %fd14, 0d3FF0000000000000;
	mov.f64 	%fd16, 0d4010000000000000;
	div.rn.f64 	%fd17, %fd16, %fd15;
	cvt.f64.f32 	%fd18, %f43;
	add.f64 	%fd19, %fd17, %fd18;
	cvt.rn.f32.f64 	%f22, %fd19;
	add.s64 	%rd33, %rd43, 1;
	cvt.rn.f64.s64 	%fd20, %rd33;
	add.f64 	%fd21, %fd20, 0dBFE0000000000000;
	mul.f64 	%fd22, %fd1, %fd21;
	cvt.rn.f32.f64 	%f23, %fd22;
	mul.f32 	%f24, %f23, %f23;
	cvt.f64.f32 	%fd23, %f24;
	add.f64 	%fd24, %fd23, 0d3FF0000000000000;
	div.rn.f64 	%fd25, %fd16, %fd24;
	cvt.f64.f32 	%fd26, %f22;
	add.f64 	%fd27, %fd25, %fd26;
	cvt.rn.f32.f64 	%f25, %fd27;
	add.s64 	%rd34, %rd43, 2;
	cvt.rn.f64.s64 	%fd28, %rd34;
	add.f64 	%fd29, %fd28, 0dBFE0000000000000;
	mul.f64 	%fd30, %fd1, %fd29;
	cvt.rn.f32.f64 	%f26, %fd30;
	mul.f32 	%f27, %f26, %f26;
	cvt.f64.f32 	%fd31, %f27;
	add.f64 	%fd32, %fd31, 0d3FF0000000000000;
	div.rn.f64 	%fd33, %fd16, %fd32;
	cvt.f64.f32 	%fd34, %f25;
	add.f64 	%fd35, %fd33, %fd34;
	cvt.rn.f32.f64 	%f28, %fd35;
	add.s64 	%rd35, %rd43, 3;
	cvt.rn.f64.s64 	%fd36, %rd35;
	add.f64 	%fd37, %fd36, 0dBFE0000000000000;
	mul.f64 	%fd38, %fd1, %fd37;
	cvt.rn.f32.f64 	%f29, %fd38;
	mul.f32 	%f30, %f29, %f29;
	cvt.f64.f32 	%fd39, %f30;
	add.f64 	%fd40, %fd39, 0d3FF0000000000000;
	div.rn.f64 	%fd41, %fd16, %fd40;
	cvt.f64.f32 	%fd42, %f28;
	add.f64 	%fd43, %fd41, %fd42;
	cvt.rn.f32.f64 	%f43, %fd43;
	add.s64 	%rd43, %rd43, 4;
	setp.lt.s64 	%p7, %rd43, %rd5;
	setp.lt.s64 	%p8, %rd35, %rd23;
	and.pred  	%p9, %p7, %p8;
	@%p9 bra 	$L__BB0_5;
$L__BB0_6:
	mul.wide.u32 	%rd36, %r3, 4;
	add.s64 	%rd37, %rd1, %rd36;
	st.global.f32 	[%rd37], %f43;
	bar.sync 	0;
	setp.ne.s32 	%p10, %r3, 0;
	@%p10 bra 	$L__BB0_13;
	cvta.to.global.u64 	%rd38, %rd22;
	mul.wide.u32 	%rd39, %r2, 4;
	add.s64 	%rd15, %rd38, %rd39;
	ld.global.f32 	%f45, [%rd15];
	and.b32  	%r4, %r1, 3;
	setp.lt.u32 	%p11, %r1, 4;
	mov.b32 	%r20, 0;
	@%p11 bra 	$L__BB0_10;
	and.b32  	%r20, %r1, 2044;
	and.b32  	%r18, %r1, -4;
	neg.s32 	%r19, %r18;
	add.s64 	%rd45, %rd1, 8;
$L__BB0_9:
	ld.global.f32 	%f31, [%rd45+-8];
	add.f32 	%f32, %f31, %f45;
	st.global.f32 	[%rd15], %f32;
	ld.global.f32 	%f33, [%rd45+-4];
	add.f32 	%f34, %f33, %f32;
	st.global.f32 	[%rd15], %f34;
	ld.global.f32 	%f35, [%rd45];
	add.f32 	%f36, %f35, %f34;
	st.global.f32 	[%rd15], %f36;
	ld.global.f32 	%f37, [%rd45+4];
	add.f32 	%f45, %f37, %f36;
	st.global.f32 	[%rd15], %f45;
	add.s32 	%r19, %r19, 4;
	add.s64 	%rd45, %rd45, 16;
	setp.ne.s32 	%p12, %r19, 0;
	@%p12 bra 	$L__BB0_9;
$L__BB0_10:
	setp.eq.s32 	%p13, %r4, 0;
	@%p13 bra 	$L__BB0_13;
	mul.wide.u32 	%rd40, %r20, 4;
	add.s64 	%rd46, %rd1, %rd40;
	neg.s32 	%r21, %r4;
$L__BB0_12:
	.pragma "nounroll";
	ld.global.f32 	%f38, [%rd46];
	add.f32 	%f45, %f38, %f45;
	st.global.f32 	[%rd15], %f45;
	add.s64 	%rd46, %rd46, 4;
	add.s32 	%r21, %r21, 1;
	setp.ne.s32 	%p14, %r21, 0;
	@%p14 bra 	$L__BB0_12;
$L__BB0_13:
	ret;

}


// ===== COMPILED SASS (sm_100) =====

	.target	sm_100

	.elftype	@"ET_EXEC"


//--------------------- .note.nv.tkinfo           --------------------------
	.section	.note.nv.tkinfo,"",@"SHT_NOTE"
	.sectionflags	@"SHF_NOTE_NV_TKINFO"
	.tkinfo
        /*0018*/ 	.word	0x00000002
        /*0030*/ 	.string	""
        /*0030*/ 	.string	"ptxas"
        /*0030*/ 	.string	"Cuda compilation tools, release 13.0, V13.0.88"
        /*0030*/ 	.string	"Build cuda_13.0.r13.0/compiler.36424714_0"
        /*0030*/ 	.string	"-arch sm_100 -m 64 "



//--------------------- .note.nv.cuinfo           --------------------------
	.section	.note.nv.cuinfo,"",@"SHT_NOTE"
	.sectionflags	@"SHF_NOTE_NV_CUINFO"
        /*0018*/ 	.short	0x0002
        /*001a*/ 	.short	0x0064
        /*001c*/ 	.short	0x0082
	.zero		2


//--------------------- .nv.info                  --------------------------
	.section	.nv.info,"",@"SHT_CUDA_INFO"
	.align	4


	//----- nvinfo : EIATTR_REGCOUNT
	.align		4
        /*0000*/ 	.byte	0x04, 0x2f
        /*0002*/ 	.short	(.L_1 - .L_0)
	.align		4
.L_0:
        /*0004*/ 	.word	index@(_Z12calculate_piPfS_iiidl)
        /*0008*/ 	.word	0x00000021


	//----- nvinfo : EIATTR_FRAME_SIZE
	.align		4
.L_1:
        /*000c*/ 	.byte	0x04, 0x11
        /*000e*/ 	.short	(.L_3 - .L_2)
	.align		4
.L_2:
        /*0010*/ 	.word	index@($__internal_0_$__cuda_sm20_div_rn_f64_full)
        /*0014*/ 	.word	0x00000000


	//----- nvinfo : EIATTR_FRAME_SIZE
	.align		4
.L_3:
        /*0018*/ 	.byte	0x04, 0x11
        /*001a*/ 	.short	(.L_5 - .L_4)
	.align		4
.L_4:
        /*001c*/ 	.word	index@(_Z12calculate_piPfS_iiidl)
        /*0020*/ 	.word	0x00000000


	//----- nvinfo : EIATTR_MIN_STACK_SIZE
	.align		4
.L_5:
        /*0024*/ 	.byte	0x04, 0x12
        /*0026*/ 	.short	(.L_7 - .L_6)
	.align		4
.L_6:
        /*0028*/ 	.word	index@(_Z12calculate_piPfS_iiidl)
        /*002c*/ 	.word	0x00000000
.L_7:


//--------------------- .nv.compat                --------------------------
	.section	.nv.compat,"",@"SHT_CUDA_COMPAT_INFO"
	.align	4
        /*0000*/ 	.byte	0x02, 0x09, 0x00, 0x00, 0x02, 0x02, 0x01, 0x00, 0x02, 0x05, 0x05, 0x00, 0x03, 0x07, 0x01, 0x01
        /*0010*/ 	.byte	0x02, 0x03, 0x00, 0x00, 0x02, 0x06, 0x01, 0x00, 0x04, 0x0b, 0x08, 0x00, 0x01, 0x00, 0x00, 0x00
        /*0020*/ 	.byte	0x00, 0x00, 0x00, 0x00


//--------------------- .nv.info._Z12calculate_piPfS_iiidl --------------------------
	.section	.nv.info._Z12calculate_piPfS_iiidl,"",@"SHT_CUDA_INFO"
	.sectionflags	@""
	.align	4


	//----- nvinfo : EIATTR_CUDA_API_VERSION
	.align		4
        /*0000*/ 	.byte	0x04, 0x37
        /*0002*/ 	.short	(.L_9 - .L_8)
.L_8:
        /*0004*/ 	.word	0x00000082


	//----- nvinfo : EIATTR_KPARAM_INFO
	.align		4
.L_9:
        /*0008*/ 	.byte	0x04, 0x17
        /*000a*/ 	.short	(.L_11 - .L_10)
.L_10:
        /*000c*/ 	.word	0x00000000
        /*0010*/ 	.short	0x0006
        /*0012*/ 	.short	0x0028
        /*0014*/ 	.byte	0x00, 0xf0, 0x21, 0x00


	//----- nvinfo : EIATTR_KPARAM_INFO
	.align		4
.L_11:
        /*0018*/ 	.byte	0x04, 0x17
        /*001a*/ 	.short	(.L_13 - .L_12)
.L_12:
        /*001c*/ 	.word	0x00000000
        /*0020*/ 	.short	0x0005
        /*0022*/ 	.short	0x0020
        /*0024*/ 	.byte	0x00, 0xf0, 0x21, 0x00


	//----- nvinfo : EIATTR_KPARAM_INFO
	.align		4
.L_13:
        /*0028*/ 	.byte	0x04, 0x17
        /*002a*/ 	.short	(.L_15 - .L_14)
.L_14:
        /*002c*/ 	.word	0x00000000
        /*0030*/ 	.short	0x0004
        /*0032*/ 	.short	0x0018
        /*0034*/ 	.byte	0x00, 0xf0, 0x11, 0x00


	//----- nvinfo : EIATTR_KPARAM_INFO
	.align		4
.L_15:
        /*0038*/ 	.byte	0x04, 0x17
        /*003a*/ 	.short	(.L_17 - .L_16)
.L_16:
        /*003c*/ 	.word	0x00000000
        /*0040*/ 	.short	0x0003
        /*0042*/ 	.short	0x0014
        /*0044*/ 	.byte	0x00, 0xf0, 0x11, 0x00


	//----- nvinfo : EIATTR_KPARAM_INFO
	.align		4
.L_17:
        /*0048*/ 	.byte	0x04, 0x17
        /*004a*/ 	.short	(.L_19 - .L_18)
.L_18:
        /*004c*/ 	.word	0x00000000
        /*0050*/ 	.short	0x0002
        /*0052*/ 	.short	0x0010
        /*0054*/ 	.byte	0x00, 0xf0, 0x11, 0x00


	//----- nvinfo : EIATTR_KPARAM_INFO
	.align		4
.L_19:
        /*0058*/ 	.byte	0x04, 0x17
        /*005a*/ 	.short	(.L_21 - .L_20)
.L_20:
        /*005c*/ 	.word	0x00000000
        /*0060*/ 	.short	0x0001
        /*0062*/ 	.short	0x0008
        /*0064*/ 	.byte	0x00, 0xf5, 0x21, 0x00


	//----- nvinfo : EIATTR_KPARAM_INFO
	.align		4
.L_21:
        /*0068*/ 	.byte	0x04, 0x17
        /*006a*/ 	.short	(.L_23 - .L_22)
.L_22:
        /*006c*/ 	.word	0x00000000
        /*0070*/ 	.short	0x0000
        /*0072*/ 	.short	0x0000
        /*0074*/ 	.byte	0x00, 0xf5, 0x21, 0x00


	//----- nvinfo : EIATTR_SPARSE_MMA_MASK
	.align		4
.L_23:
        /*0078*/ 	.byte	0x03, 0x50
        /*007a*/ 	.short	0x0000


	//----- nvinfo : EIATTR_MAXREG_COUNT
	.align		4
        /*007c*/ 	.byte	0x03, 0x1b
        /*007e*/ 	.short	0x00ff


	//----- nvinfo : EIATTR_NUM_BARRIERS
	.align		4
        /*0080*/ 	.byte	0x02, 0x4c
        /*0082*/ 	.byte	0x01
	.zero		1


	//----- nvinfo : EIATTR_MERCURY_ISA_VERSION
	.align		4
        /*0084*/ 	.byte	0x03, 0x5f
        /*0086*/ 	.short	0x0101


	//----- nvinfo : EIATTR_VRC_CTA_INIT_COUNT
	.align		4
        /*0088*/ 	.byte	0x02, 0x4a
	.zero		1
	.zero		1


	//----- nvinfo : EIATTR_EXIT_INSTR_OFFSETS
	.align		4
        /*008c*/ 	.byte	0x04, 0x1c
        /*008e*/ 	.short	(.L_25 - .L_24)


	//   ....[0]....
.L_24:
        /*0090*/ 	.word	0x00000e10


	//   ....[1]....
        /*0094*/ 	.word	0x00001670


	//   ....[2]....
        /*0098*/ 	.word	0x00001720


	//----- nvinfo : EIATTR_CRS_STACK_SIZE
	.align		4
.L_25:
        /*009c*/ 	.byte	0x04, 0x1e
        /*009e*/ 	.short	(.L_27 - .L_26)
.L_26:
        /*00a0*/ 	.word	0x00000000


	//----- nvinfo : EIATTR_CBANK_PARAM_SIZE
	.align		4
.L_27:
        /*00a4*/ 	.byte	0x03, 0x19
        /*00a6*/ 	.short	0x0030


	//----- nvinfo : EIATTR_PARAM_CBANK
	.align		4
        /*00a8*/ 	.byte	0x04, 0x0a
        /*00aa*/ 	.short	(.L_29 - .L_28)
	.align		4
.L_28:
        /*00ac*/ 	.word	index@(.nv.constant0._Z12calculate_piPfS_iiidl)
        /*00b0*/ 	.short	0x0380
        /*00b2*/ 	.short	0x0030


	//----- nvinfo : EIATTR_SW_WAR
	.align		4
.L_29:
        /*00b4*/ 	.byte	0x04, 0x36
        /*00b6*/ 	.short	(.L_31 - .L_30)
.L_30:
        /*00b8*/ 	.word	0x00000008
.L_31:


//--------------------- .nv.callgraph             --------------------------
	.section	.nv.callgraph,"",@"SHT_CUDA_CALLGRAPH"
	.align	4
	.sectionentsize	8
	.align		4
        /*0000*/ 	.word	0x00000000
	.align		4
        /*0004*/ 	.word	0xffffffff
	.align		4
        /*0008*/ 	.word	0x00000000
	.align		4
        /*000c*/ 	.word	0xfffffffe
	.align		4
        /*0010*/ 	.word	0x00000000
	.align		4
        /*0014*/ 	.word	0xfffffffd
	.align		4
        /*0018*/ 	.word	0x00000000
	.align		4
        /*001c*/ 	.word	0xfffffffc


//--------------------- .text._Z12calculate_piPfS_iiidl --------------------------
	.section	.text._Z12calculate_piPfS_iiidl,"ax",@progbits
	.align	128
        .global         _Z12calculate_piPfS_iiidl
        .type           _Z12calculate_piPfS_iiidl,@function
        .size           _Z12calculate_piPfS_iiidl,(.L_x_29 - _Z12calculate_piPfS_iiidl)
        .other          _Z12calculate_piPfS_iiidl,@"STO_CUDA_ENTRY STV_DEFAULT"
_Z12calculate_piPfS_iiidl:
.text._Z12calculate_piPfS_iiidl:
[----:B------:R-:W-:Y:S01]  /*0000*/  LDC R1, c[0x0][0x37c] ;  /* 0x0000df00ff017b82 */ /* 0x000fe20000000800 */
[----:B------:R-:W0:Y:S07]  /*0010*/  S2R R7, SR_CTAID.X ;  /* 0x0000000000077919 */ /* 0x000e2e0000002500 */
[----:B------:R-:W0:Y:S01]  /*0020*/  LDC R8, c[0x0][0x394] ;  /* 0x0000e500ff087b82 */ /* 0x000e220000000800 */
[----:B------:R-:W1:Y:S01]  /*0030*/  LDCU.64 UR4, c[0x0][0x3a8] ;  /* 0x00007500ff0477ac */ /* 0x000e620008000a00 */
[----:B------:R-:W-:Y:S01]  /*0040*/  BSSY.RECONVERGENT B0, `(.L_x_0) ;  /* 0x00000d7000007945 */ /* 0x000fe20003800200 */
[----:B------:R-:W2:Y:S01]  /*0050*/  S2R R6, SR_TID.X ;  /* 0x0000000000067919 */ /* 0x000ea20000002100 */
[----:B------:R-:W-:Y:S01]  /*0060*/  IMAD.MOV.U32 R4, RZ, RZ, RZ ;  /* 0x000000ffff047224 */ /* 0x000fe200078e00ff */
[----:B------:R-:W3:Y:S03]  /*0070*/  LDCU.64 UR10, c[0x0][0x358] ;  /* 0x00006b00ff0a77ac */ /* 0x000ee60008000a00 */
[----:B------:R-:W2:Y:S01]  /*0080*/  LDC R11, c[0x0][0x398] ;  /* 0x0000e600ff0b7b82 */ /* 0x000ea20000000800 */
[----:B------:R-:W4:Y:S01]  /*0090*/  LDCU UR12, c[0x0][0x360] ;  /* 0x00006c00ff0c77ac */ /* 0x000f220008000800 */
[----:B------:R-:W0:Y:S01]  /*00a0*/  LDCU.64 UR6, c[0x0][0x3a0] ;  /* 0x00007400ff0677ac */ /* 0x000e220008000a00 */
[----:B------:R-:W0:Y:S01]  /*00b0*/  LDCU.64 UR8, c[0x0][0x3a0] ;  /* 0x00007400ff0877ac */ /* 0x000e220008000a00 */
[----:B------:R-:W0:Y:S02]  /*00c0*/  LDCU.64 UR14, c[0x0][0x3a8] ;  /* 0x00007500ff0e77ac */ /* 0x000e240008000a00 */
[----:B0-----:R-:W-:-:S02]  /*00d0*/  IMAD R8, R7, R8, 0x1 ;  /* 0x0000000107087424 */ /* 0x001fc400078e0208 */
[----:B--2---:R-:W-:-:S03]  /*00e0*/  IMAD R3, R6, R11, RZ ;  /* 0x0000000b06037224 */ /* 0x004fc600078e02ff */
[----:B------:R-:W-:Y:S02]  /*00f0*/  SHF.R.S32.HI R9, RZ, 0x1f, R8 ;  /* 0x0000001fff097819 */ /* 0x000fe40000011408 */
[----:B------:R-:W-:Y:S02]  /*0100*/  IADD3 R2, P1, PT, R8, R3, RZ ;  /* 0x0000000308027210 */ /* 0x000fe40007f3e0ff */
[----:B------:R-:W-:Y:S02]  /*0110*/  SHF.R.S32.HI R10, RZ, 0x1f, R3 ;  /* 0x0000001fff0a7819 */ /* 0x000fe40000011403 */
[----:B-1----:R-:W-:-:S03]  /*0120*/  ISETP.GT.U32.AND P0, PT, R2, UR4, PT ;  /* 0x0000000402007c0c */ /* 0x002fc6000bf04070 */
[----:B------:R-:W-:Y:S01]  /*0130*/  IMAD.X R12, R9, 0x1, R10, P1 ;  /* 0x00000001090c7824 */ /* 0x000fe200008e060a */
[----:B------:R-:W-:-:S04]  /*0140*/  IADD3 R5, P1, PT, R2, R11, RZ ;  /* 0x0000000b02057210 */ /* 0x000fc80007f3e0ff */
[----:B------:R-:W-:Y:S02]  /*0150*/  ISETP.GT.AND.EX P0, PT, R12, UR5, PT, P0 ;  /* 0x000000050c007c0c */ /* 0x000fe4000bf04300 */
[C---:B------:R-:W-:Y:S02]  /*0160*/  LEA.HI.X.SX32 R0, R11.reuse, R12, 0x1, P1 ;  /* 0x0000000c0b007211 */ /* 0x040fe400008f0eff */
[----:B------:R-:W-:-:S13]  /*0170*/  ISETP.LT.OR P0, PT, R11, 0x1, P0 ;  /* 0x000000010b00780c */ /* 0x000fda0000701670 */
[----:B---34-:R-:W-:Y:S05]  /*0180*/  @P0 BRA `(.L_x_1) ;  /* 0x0000000c00080947 */ /* 0x018fea0003800000 */
[----:B------:R-:W-:Y:S01]  /*0190*/  LOP3.LUT R11, RZ, R3, RZ, 0x33, !PT ;  /* 0x00000003ff0b7212 */ /* 0x000fe200078e33ff */
[----:B------:R-:W-:Y:S01]  /*01a0*/  IMAD.MOV.U32 R3, RZ, RZ, R12 ;  /* 0x000000ffff037224 */ /* 0x000fe200078e000c */
[----:B------:R-:W-:Y:S01]  /*01b0*/  LOP3.LUT R10, RZ, R10, RZ, 0x33, !PT ;  /* 0x0000000aff0a7212 */ /* 0x000fe200078e33ff */
[----:B------:R-:W-:Y:S01]  /*01c0*/  BSSY.RECONVERGENT B1, `(.L_x_2) ;  /* 0x000003a000017945 */ /* 0x000fe20003800200 */
[----:B------:R-:W-:Y:S02]  /*01d0*/  IADD3 R11, P1, P2, -R8, R5, R11 ;  /* 0x00000005080b7210 */ /* 0x000fe40007a3e10b */
[----:B------:R-:W-:Y:S02]  /*01e0*/  IADD3 R30, P0, PT, -R2, UR4, RZ ;  /* 0x00000004021e7c10 */ /* 0x000fe4000ff1e1ff */
[----:B------:R-:W-:Y:S01]  /*01f0*/  IADD3.X R8, PT, PT, ~R9, R0, R10, P1, P2 ;  /* 0x0000000009087210 */ /* 0x000fe20000fe450a */
[----:B------:R-:W-:Y:S01]  /*0200*/  IMAD.MOV.U32 R10, RZ, RZ, RZ ;  /* 0x000000ffff0a7224 */ /* 0x000fe200078e00ff */
[----:B------:R-:W-:-:S02]  /*0210*/  ISETP.LT.U32.AND P1, PT, R11, R30, PT ;  /* 0x0000001e0b00720c */ /* 0x000fc40003f21070 */
[----:B------:R-:W-:-:S04]  /*0220*/  IADD3.X R29, PT, PT, ~R3, UR5, RZ, P0, !PT ;  /* 0x00000005031d7c10 */ /* 0x000fc800087fe5ff */
[----:B------:R-:W-:-:S04]  /*0230*/  ISETP.LT.U32.AND.EX P1, PT, R8, R29, PT, P1 ;  /* 0x0000001d0800720c */ /* 0x000fc80003f21110 */
[----:B------:R-:W-:Y:S01]  /*0240*/  SEL R30, R11, R30, P1 ;  /* 0x0000001e0b1e7207 */ /* 0x000fe20000800000 */
[----:B------:R-:W-:Y:S01]  /*0250*/  HFMA2 R11, -RZ, RZ, 2.03125, 0 ;  /* 0x40100000ff0b7431 */ /* 0x000fe200000001ff */
[----:B------:R-:W-:Y:S02]  /*0260*/  SEL R29, R8, R29, P1 ;  /* 0x0000001d081d7207 */ /* 0x000fe40000800000 */
[----:B------:R-:W-:-:S04]  /*0270*/  LOP3.LUT R4, R30, 0x3, RZ, 0xc0, !PT ;  /* 0x000000031e047812 */ /* 0x000fc800078ec0ff */
[----:B------:R-:W-:Y:S01]  /*0280*/  ISETP.NE.U32.AND P0, PT, R4, 0x3, PT ;  /* 0x000000030400780c */ /* 0x000fe20003f05070 */
[----:B------:R-:W-:-:S03]  /*0290*/  IMAD.MOV.U32 R4, RZ, RZ, RZ ;  /* 0x000000ffff047224 */ /* 0x000fc600078e00ff */
[----:B------:R-:W-:-:S13]  /*02a0*/  ISETP.NE.AND.EX P0, PT, RZ, RZ, PT, P0 ;  /* 0x000000ffff00720c */ /* 0x000fda0003f05300 */
[----:B------:R-:W-:Y:S05]  /*02b0*/  @!P0 BRA `(.L_x_3) ;  /* 0x0000000000a88947 */ /* 0x000fea0003800000 */
[----:B------:R-:W-:Y:S02]  /*02c0*/  VIADD R17, R30, 0x1 ;  /* 0x000000011e117836 */ /* 0x000fe40000000000 */
[----:B------:R-:W-:-:S03]  /*02d0*/  IMAD.MOV.U32 R4, RZ, RZ, RZ ;  /* 0x000000ffff047224 */ /* 0x000fc600078e00ff */
[----:B------:R-:W-:-:S04]  /*02e0*/  LOP3.LUT R17, R17, 0x3, RZ, 0xc0, !PT ;  /* 0x0000000311117812 */ /* 0x000fc800078ec0ff */
[----:B------:R-:W-:-:S05]  /*02f0*/  IADD3 R17, P0, PT, RZ, -R17, RZ ;  /* 0x80000011ff117210 */ /* 0x000fca0007f1e0ff */
[----:B------:R-:W-:-:S08]  /*0300*/  IMAD.X R16, RZ, RZ, -0x1, P0 ;  /* 0xffffffffff107424 */ /* 0x000fd000000e06ff */
.L_x_6:
[----:B0-----:R-:W0:Y:S01]  /*0310*/  I2F.F64.S64 R8, R2 ;  /* 0x0000000200087312 */ /* 0x001e220000301c00 */
[----:B------:R-:W-:Y:S01]  /*0320*/  IMAD.MOV.U32 R12, RZ, RZ, 0x1 ;  /* 0x00000001ff0c7424 */ /* 0x000fe200078e00ff */
[----:B------:R-:W-:Y:S01]  /*0330*/  IADD3 R17, P0, PT, R17, 0x1, RZ ;  /* 0x0000000111117810 */ /* 0x000fe20007f1e0ff */
[----:B------:R-:W-:Y:S04]  /*0340*/  BSSY.RECONVERGENT B2, `(.L_x_4) ;  /* 0x000001b000027945 */ /* 0x000fe80003800200 */
[----:B------:R-:W-:Y:S01]  /*0350*/  IMAD.X R16, RZ, RZ, R16, P0 ;  /* 0x000000ffff107224 */ /* 0x000fe200000e0610 */
[----:B------:R-:W-:-:S04]  /*0360*/  ISETP.NE.U32.AND P0, PT, R17, RZ, PT ;  /* 0x000000ff1100720c */ /* 0x000fc80003f05070 */
[----:B------:R-:W-:Y:S01]  /*0370*/  ISETP.NE.AND.EX P0, PT, R16, RZ, PT, P0 ;  /* 0x000000ff1000720c */ /* 0x000fe20003f05300 */
[----:B0-----:R-:W-:-:S08]  /*0380*/  DADD R8, R8, -0.5 ;  /* 0xbfe0000008087429 */ /* 0x001fd00000000000 */
[----:B------:R-:W-:-:S10]  /*0390*/  DMUL R8, R8, UR6 ;  /* 0x0000000608087c28 */ /* 0x000fd40008000000 */
[----:B------:R-:W0:Y:S02]  /*03a0*/  F2F.F32.F64 R8, R8 ;  /* 0x0000000800087310 */ /* 0x000e240000301000 */
[----:B0-----:R-:W-:-:S06]  /*03b0*/  FMUL R20, R8, R8 ;  /* 0x0000000808147220 */ /* 0x001fcc0000400000 */
[----:B------:R-:W0:Y:S02]  /*03c0*/  F2F.F64.F32 R14, R20 ;  /* 0x00000014000e7310 */ /* 0x000e240000201800 */
[----:B0-----:R-:W-:-:S06]  /*03d0*/  DADD R14, R14, 1 ;  /* 0x3ff000000e0e7429 */ /* 0x001fcc0000000000 */
[----:B------:R-:W0:Y:S02]  /*03e0*/  MUFU.RCP64H R13, R15 ;  /* 0x0000000f000d7308 */ /* 0x000e240000001800 */
[----:B0-----:R-:W-:-:S08]  /*03f0*/  DFMA R18, -R14, R12, 1 ;  /* 0x3ff000000e12742b */ /* 0x001fd0000000010c */
[----:B------:R-:W-:-:S08]  /*0400*/  DFMA R18, R18, R18, R18 ;  /* 0x000000121212722b */ /* 0x000fd00000000012 */
[----:B------:R-:W-:-:S08]  /*0410*/  DFMA R18, R12, R18, R12 ;  /* 0x000000120c12722b */ /* 0x000fd0000000000c */
[----:B------:R-:W-:-:S08]  /*0420*/  DFMA R12, -R14, R18, 1 ;  /* 0x3ff000000e0c742b */ /* 0x000fd00000000112 */
[----:B------:R-:W-:-:S08]  /*0430*/  DFMA R12, R18, R12, R18 ;  /* 0x0000000c120c722b */ /* 0x000fd00000000012 */
[----:B------:R-:W-:-:S08]  /*0440*/  DMUL R8, R12, 4 ;  /* 0x401000000c087828 */ /* 0x000fd00000000000 */
[----:B------:R-:W-:-:S08]  /*0450*/  DFMA R18, -R14, R8, 4 ;  /* 0x401000000e12742b */ /* 0x000fd00000000108 */
[----:B------:R-:W-:-:S10]  /*0460*/  DFMA R8, R12, R18, R8 ;  /* 0x000000120c08722b */ /* 0x000fd40000000008 */
[----:B------:R-:W-:-:S05]  /*0470*/  FFMA R12, RZ, R15, R9 ;  /* 0x0000000fff0c7223 */ /* 0x000fca0000000009 */
[----:B------:R-:W-:-:S13]  /*0480*/  FSETP.GT.AND P1, PT, |R12|, 1.469367938527859385e-39, PT ;  /* 0x001000000c00780b */ /* 0x000fda0003f24200 */
[----:B-1----:R-:W-:Y:S05]  /*0490*/  @P1 BRA `(.L_x_5) ;  /* 0x0000000000141947 */ /* 0x002fea0003800000 */
[----:B------:R-:W-:Y:S02]  /*04a0*/  MOV R13, R15 ;  /* 0x0000000f000d7202 */ /* 0x000fe40000000f00 */
[----:B------:R-:W-:-:S07]  /*04b0*/  MOV R8, 0x4d0 ;  /* 0x000004d000087802 */ /* 0x000fce0000000f00 */
[----:B------:R-:W-:Y:S05]  /*04c0*/  CALL.REL.NOINC `($__internal_0_$__cuda_sm20_div_rn_f64_full) ;  /* 0x0000001000987944 */ /* 0x000fea0003c00000 */
[----:B------:R-:W-:Y:S02]  /*04d0*/  IMAD.MOV.U32 R8, RZ, RZ, R12 ;  /* 0x000000ffff087224 */ /* 0x000fe400078e000c */
[----:B------:R-:W-:-:S07]  /*04e0*/  IMAD.MOV.U32 R9, RZ, RZ, R13 ;  /* 0x000000ffff097224 */ /* 0x000fce00078e000d */
.L_x_5:
[----:B------:R-:W-:Y:S05]  /*04f0*/  BSYNC.RECONVERGENT B2 ;  /* 0x0000000000027941 */ /* 0x000fea0003800200 */
.L_x_4:
[----:B------:R-:W0:Y:S01]  /*0500*/  F2F.F64.F32 R12, R4 ;  /* 0x00000004000c7310 */ /* 0x000e220000201800 */
[----:B------:R-:W-:-:S05]  /*0510*/  IADD3 R2, P1, PT, R2, 0x1, RZ ;  /* 0x0000000102027810 */ /* 0x000fca0007f3e0ff */
[----:B------:R-:W-:Y:S01]  /*0520*/  IMAD.X R3, RZ, RZ, R3, P1 ;  /* 0x000000ffff037224 */ /* 0x000fe200008e0603 */
[----:B0-----:R-:W-:-:S06]  /*0530*/  DADD R12, R12, R8 ;  /* 0x000000000c0c7229 */ /* 0x001fcc0000000008 */
[----:B------:R0:W1:Y:S01]  /*0540*/  F2F.F32.F64 R4, R12 ;  /* 0x0000000c00047310 */ /* 0x0000620000301000 */
[----:B------:R-:W-:Y:S05]  /*0550*/  @P0 BRA `(.L_x_6) ;  /* 0xfffffffc006c0947 */ /* 0x000fea000383ffff */
.L_x_3:
[----:B------:R-:W-:Y:S05]  /*0560*/  BSYNC.RECONVERGENT B1 ;  /* 0x0000000000017941 */ /* 0x000fea0003800200 */
.L_x_2:
[----:B------:R-:W-:-:S04]  /*0570*/  ISETP.GE.U32.AND P0, PT, R30, 0x3, PT ;  /* 0x000000031e00780c */ /* 0x000fc80003f06070 */
[----:B------:R-:W-:-:S13]  /*0580*/  ISETP.GE.U32.AND.EX P0, PT, R29, RZ, PT, P0 ;  /* 0x000000ff1d00720c */ /* 0x000fda0003f06100 */
[----:B------:R-:W-:Y:S05]  /*0590*/  @!P0 BRA `(.L_x_1) ;  /* 0x0000000800048947 */ /* 0x000fea0003800000 */
.L_x_15:
[----:B--2---:R-:W2:Y:S01]  /*05a0*/  I2F.F64.S64 R8, R2 ;  /* 0x0000000200087312 */ /* 0x004ea20000301c00 */
[----:B0-----:R-:W-:Y:S01]  /*05b0*/  IMAD.MOV.U32 R12, RZ, RZ, 0x1 ;  /* 0x00000001ff0c7424 */ /* 0x001fe200078e00ff */
[----:B------:R-:W-:Y:S01]  /*05c0*/  BSSY.RECONVERGENT B1, `(.L_x_7) ;  /* 0x0000018000017945 */ /* 0x000fe20003800200 */
[----:B--2---:R-:W-:-:S08]  /*05d0*/  DADD R8, R8, -0.5 ;  /* 0xbfe0000008087429 */ /* 0x004fd00000000000 */
        /* <DEDUP_REMOVED lines=16> */
[----:B---3--:R-:W-:Y:S05]  /*06e0*/  @P0 BRA `(.L_x_8) ;  /* 0x0000000000140947 */ /* 0x008fea0003800000 */
[----:B------:R-:W-:Y:S01]  /*06f0*/  IMAD.MOV.U32 R13, RZ, RZ, R15 ;  /* 0x000000ffff0d7224 */ /* 0x000fe200078e000f */
[----:B------:R-:W-:-:S07]  /*0700*/  MOV R8, 0x720 ;  /* 0x0000072000087802 */ /* 0x000fce0000000f00 */
[----:B-1----:R-:W-:Y:S05]  /*0710*/  CALL.REL.NOINC `($__internal_0_$__cuda_sm20_div_rn_f64_full) ;  /* 0x0000001000047944 */ /* 0x002fea0003c00000 */
[----:B------:R-:W-:Y:S01]  /*0720*/  MOV R8, R12 ;  /* 0x0000000c00087202 */ /* 0x000fe20000000f00 */
[----:B------:R-:W-:-:S07]  /*0730*/  IMAD.MOV.U32 R9, RZ, RZ, R13 ;  /* 0x000000ffff097224 */ /* 0x000fce00078e000d */
.L_x_8:
[----:B------:R-:W-:Y:S05]  /*0740*/  BSYNC.RECONVERGENT B1 ;  /* 0x0000000000017941 */ /* 0x000fea0003800200 */
.L_x_7:
[----:B------:R-:W-:Y:S01]  /*0750*/  IADD3 R20, P0, PT, R2, 0x1, RZ ;  /* 0x0000000102147810 */ /* 0x000fe20007f1e0ff */
[----:B------:R-:W-:Y:S01]  /*0760*/  IMAD.MOV.U32 R16, RZ, RZ, 0x1 ;  /* 0x00000001ff107424 */ /* 0x000fe200078e00ff */
[----:B------:R-:W-:Y:S03]  /*0770*/  BSSY.RECONVERGENT B1, `(.L_x_9) ;  /* 0x000001b000017945 */ /* 0x000fe60003800200 */
[----:B------:R-:W-:-:S04]  /*0780*/  IMAD.X R21, RZ, RZ, R3, P0 ;  /* 0x000000ffff157224 */ /* 0x000fc800000e0603 */
[----:B------:R-:W0:Y:S02]  /*0790*/  I2F.F64.S64 R12, R20 ;  /* 0x00000014000c7312 */ /* 0x000e240000301c00 */
        /* <DEDUP_REMOVED lines=11> */
[----:B------:R-:W-:Y:S02]  /*0850*/  DFMA R18, R18, R16, R18 ;  /* 0x000000101212722b */ /* 0x000fe40000000012 */
[----:B-1----:R-:W0:Y:S06]  /*0860*/  F2F.F64.F32 R16, R4 ;  /* 0x0000000400107310 */ /* 0x002e2c0000201800 */
[----:B------:R-:W-:-:S08]  /*0870*/  DMUL R12, R18, 4 ;  /* 0x40100000120c7828 */ /* 0x000fd00000000000 */
[----:B------:R-:W-:Y:S02]  /*0880*/  DFMA R20, -R14, R12, 4 ;  /* 0x401000000e14742b */ /* 0x000fe4000000010c */
[----:B0-----:R-:W-:-:S06]  /*0890*/  DADD R16, R16, R8 ;  /* 0x0000000010107229 */ /* 0x001fcc0000000008 */
[----:B------:R-:W-:-:S04]  /*08a0*/  DFMA R12, R18, R20, R12 ;  /* 0x00000014120c722b */ /* 0x000fc8000000000c */
[----:B------:R0:W1:Y:S06]  /*08b0*/  F2F.F32.F64 R16, R16 ;  /* 0x0000001000107310 */ /* 0x00006c0000301000 */
[----:B------:R-:W-:-:S05]  /*08c0*/  FFMA R8, RZ, R15, R13 ;  /* 0x0000000fff087223 */ /* 0x000fca000000000d */
[----:B------:R-:W-:-:S13]  /*08d0*/  FSETP.GT.AND P0, PT, |R8|, 1.469367938527859385e-39, PT ;  /* 0x001000000800780b */ /* 0x000fda0003f04200 */
[----:B01----:R-:W-:Y:S05]  /*08e0*/  @P0 BRA `(.L_x_10) ;  /* 0x00000000000c0947 */ /* 0x003fea0003800000 */
[----:B------:R-:W-:Y:S01]  /*08f0*/  IMAD.MOV.U32 R13, RZ, RZ, R15 ;  /* 0x000000ffff0d7224 */ /* 0x000fe200078e000f */
[----:B------:R-:W-:-:S07]  /*0900*/  MOV R8, 0x920 ;  /* 0x0000092000087802 */ /* 0x000fce0000000f00 */
[----:B------:R-:W-:Y:S05]  /*0910*/  CALL.REL.NOINC `($__internal_0_$__cuda_sm20_div_rn_f64_full) ;  /* 0x0000000c00847944 */ /* 0x000fea0003c00000 */
.L_x_10:
[----:B------:R-:W-:Y:S05]  /*0920*/  BSYNC.RECONVERGENT B1 ;  /* 0x0000000000017941 */ /* 0x000fea0003800200 */
.L_x_9:
[----:B------:R-:W-:Y:S01]  /*0930*/  IADD3 R22, P0, PT, R2, 0x2, RZ ;  /* 0x0000000202167810 */ /* 0x000fe20007f1e0ff */
[----:B------:R-:W0:Y:S01]  /*0940*/  F2F.F64.F32 R16, R16 ;  /* 0x0000001000107310 */ /* 0x000e220000201800 */
[----:B------:R-:W-:Y:S01]  /*0950*/  MOV R18, 0x1 ;  /* 0x0000000100127802 */ /* 0x000fe20000000f00 */
[----:B------:R-:W-:Y:S02]  /*0960*/  BSSY.RECONVERGENT B1, `(.L_x_11) ;  /* 0x000001c000017945 */ /* 0x000fe40003800200 */
[----:B------:R-:W-:-:S04]  /*0970*/  IMAD.X R23, RZ, RZ, R3, P0 ;  /* 0x000000ffff177224 */ /* 0x000fc800000e0603 */
[----:B------:R-:W1:Y:S01]  /*0980*/  I2F.F64.S64 R8, R22 ;  /* 0x0000001600087312 */ /* 0x000e620000301c00 */
[----:B0-----:R-:W-:Y:S02]  /*0990*/  DADD R12, R16, R12 ;  /* 0x00000000100c7229 */ /* 0x001fe4000000000c */
[----:B-1----:R-:W-:-:S08]  /*09a0*/  DADD R8, R8, -0.5 ;  /* 0xbfe0000008087429 */ /* 0x002fd00000000000 */
[----:B------:R-:W-:-:S10]  /*09b0*/  DMUL R8, R8, UR8 ;  /* 0x0000000808087c28 */ /* 0x000fd40008000000 */
[----:B------:R-:W0:Y:S02]  /*09c0*/  F2F.F32.F64 R8, R8 ;  /* 0x0000000800087310 */ /* 0x000e240000301000 */
[----:B0-----:R-:W-:-:S06]  /*09d0*/  FMUL R4, R8, R8 ;  /* 0x0000000808047220 */ /* 0x001fcc0000400000 */
[----:B------:R-:W0:Y:S08]  /*09e0*/  F2F.F64.F32 R14, R4 ;  /* 0x00000004000e7310 */ /* 0x000e300000201800 */
[----:B------:R1:W2:Y:S01]  /*09f0*/  F2F.F32.F64 R4, R12 ;  /* 0x0000000c00047310 */ /* 0x0002a20000301000 */
[----:B0-----:R-:W-:-:S07]  /*0a00*/  DADD R14, R14, 1 ;  /* 0x3ff000000e0e7429 */ /* 0x001fce0000000000 */
        /* <DEDUP_REMOVED lines=11> */
[----:B-12---:R-:W-:Y:S05]  /*0ac0*/  @P0 BRA `(.L_x_12) ;  /* 0x0000000000140947 */ /* 0x006fea0003800000 */
[----:B------:R-:W-:Y:S01]  /*0ad0*/  IMAD.MOV.U32 R13, RZ, RZ, R15 ;  /* 0x000000ffff0d7224 */ /* 0x000fe200078e000f */
[----:B------:R-:W-:-:S07]  /*0ae0*/  MOV R8, 0xb00 ;  /* 0x00000b0000087802 */ /* 0x000fce0000000f00 */
[----:B------:R-:W-:Y:S05]  /*0af0*/  CALL.REL.NOINC `($__internal_0_$__cuda_sm20_div_rn_f64_full) ;  /* 0x0000000c000c7944 */ /* 0x000fea0003c00000 */
[----:B------:R-:W-:Y:S02]  /*0b00*/  IMAD.MOV.U32 R8, RZ, RZ, R12 ;  /* 0x000000ffff087224 */ /* 0x000fe400078e000c */
[----:B------:R-:W-:-:S07]  /*0b10*/  IMAD.MOV.U32 R9, RZ, RZ, R13 ;  /* 0x000000ffff097224 */ /* 0x000fce00078e000d */
.L_x_12:
[----:B------:R-:W-:Y:S05]  /*0b20*/  BSYNC.RECONVERGENT B1 ;  /* 0x0000000000017941 */ /* 0x000fea0003800200 */
.L_x_11:
        /* <DEDUP_REMOVED lines=17> */
[----:B------:R-:W0:Y:S06]  /*0c40*/  F2F.F64.F32 R18, R4 ;  /* 0x0000000400127310 */ /* 0x000e2c0000201800 */
[----:B------:R-:W-:-:S08]  /*0c50*/  DMUL R12, R20, 4 ;  /* 0x40100000140c7828 */ /* 0x000fd00000000000 */
[----:B------:R-:W-:Y:S02]  /*0c60*/  DFMA R22, -R14, R12, 4 ;  /* 0x401000000e16742b */ /* 0x000fe4000000010c */
[----:B0-----:R-:W-:-:S06]  /*0c70*/  DADD R18, R18, R8 ;  /* 0x0000000012127229 */ /* 0x001fcc0000000008 */
[----:B------:R-:W-:Y:S01]  /*0c80*/  DFMA R12, R20, R22, R12 ;  /* 0x00000016140c722b */ /* 0x000fe2000000000c */
[----:B------:R0:W1:Y:S09]  /*0c90*/  F2F.F32.F64 R29, R18 ;  /* 0x00000012001d7310 */ /* 0x0000720000301000 */
[----:B------:R-:W-:-:S05]  /*0ca0*/  FFMA R8, RZ, R15, R13 ;  /* 0x0000000fff087223 */ /* 0x000fca000000000d */
[----:B------:R-:W-:-:S13]  /*0cb0*/  FSETP.GT.AND P0, PT, |R8|, 1.469367938527859385e-39, PT ;  /* 0x001000000800780b */ /* 0x000fda0003f04200 */
[----:B01----:R-:W-:Y:S05]  /*0cc0*/  @P0 BRA `(.L_x_14) ;  /* 0x00000000000c0947 */ /* 0x003fea0003800000 */
[----:B------:R-:W-:Y:S02]  /*0cd0*/  MOV R13, R15 ;  /* 0x0000000f000d7202 */ /* 0x000fe40000000f00 */
[----:B------:R-:W-:-:S07]  /*0ce0*/  MOV R8, 0xd00 ;  /* 0x00000d0000087802 */ /* 0x000fce0000000f00 */
[----:B------:R-:W-:Y:S05]  /*0cf0*/  CALL.REL.NOINC `($__internal_0_$__cuda_sm20_div_rn_f64_full) ;  /* 0x00000008008c7944 */ /* 0x000fea0003c00000 */
.L_x_14:
[----:B------:R-:W-:Y:S05]  /*0d00*/  BSYNC.RECONVERGENT B1 ;  /* 0x0000000000017941 */ /* 0x000fea0003800200 */
.L_x_13:
[----:B------:R-:W0:Y:S01]  /*0d10*/  F2F.F64.F32 R8, R29 ;  /* 0x0000001d00087310 */ /* 0x000e220000201800 */
[----:B------:R-:W-:Y:S02]  /*0d20*/  IADD3 R2, P0, PT, R2, 0x4, RZ ;  /* 0x0000000402027810 */ /* 0x000fe40007f1e0ff */
[----:B------:R-:W-:-:S03]  /*0d30*/  ISETP.GE.U32.AND P1, PT, R16, UR14, PT ;  /* 0x0000000e10007c0c */ /* 0x000fc6000bf26070 */
[----:B------:R-:W-:Y:S01]  /*0d40*/  IMAD.X R3, RZ, RZ, R3, P0 ;  /* 0x000000ffff037224 */ /* 0x000fe200000e0603 */
[----:B------:R-:W-:Y:S02]  /*0d50*/  ISETP.GE.U32.AND P0, PT, R2, R5, PT ;  /* 0x000000050200720c */ /* 0x000fe40003f06070 */
[----:B------:R-:W-:Y:S02]  /*0d60*/  ISETP.GE.AND.EX P1, PT, R17, UR15, PT, P1 ;  /* 0x0000000f11007c0c */ /* 0x000fe4000bf26310 */
[----:B------:R-:W-:Y:S01]  /*0d70*/  ISETP.GE.AND.EX P0, PT, R3, R0, PT, P0 ;  /* 0x000000000300720c */ /* 0x000fe20003f06300 */
[----:B0-----:R-:W-:-:S06]  /*0d80*/  DADD R8, R8, R12 ;  /* 0x0000000008087229 */ /* 0x001fcc000000000c */
[----:B------:R2:W3:Y:S06]  /*0d90*/  F2F.F32.F64 R4, R8 ;  /* 0x0000000800047310 */ /* 0x0004ec0000301000 */
[----:B------:R-:W-:Y:S05]  /*0da0*/  @!P0 BRA !P1, `(.L_x_15) ;  /* 0xfffffff400fc8947 */ /* 0x000fea000483ffff */
.L_x_1:
[----:B------:R-:W-:Y:S05]  /*0db0*/  BSYNC.RECONVERGENT B0 ;  /* 0x0000000000007941 */ /* 0x000fea0003800200 */
.L_x_0:
[----:B------:R-:W2:Y:S01]  /*0dc0*/  LDC.64 R2, c[0x0][0x388] ;  /* 0x0000e200ff027b82 */ /* 0x000ea20000000a00 */
[C---:B------:R-:W-:Y:S01]  /*0dd0*/  ISETP.NE.AND P0, PT, R6.reuse, RZ, PT ;  /* 0x000000ff0600720c */ /* 0x040fe20003f05270 */
[----:B--2---:R-:W-:-:S05]  /*0de0*/  IMAD.WIDE.U32 R8, R6, 0x4, R2 ;  /* 0x0000000406087825 */ /* 0x004fca00078e0002 */
[----:B-1-3--:R1:W-:Y:S01]  /*0df0*/  STG.E desc[UR10][R8.64], R4 ;  /* 0x0000000408007986 */ /* 0x00a3e2000c10190a */
[----:B------:R-:W-:Y:S06]  /*0e00*/  BAR.SYNC.DEFER_BLOCKING 0x0 ;  /* 0x0000000000007b1d */ /* 0x000fec0000010000 */
[----:B------:R-:W-:Y:S05]  /*0e10*/  @P0 EXIT ;  /* 0x000000000000094d */ /* 0x000fea0003800000 */
[----:B-1----:R-:W1:Y:S02]  /*0e20*/  LDC.64 R4, c[0x0][0x380] ;  /* 0x0000e000ff047b82 */ /* 0x002e640000000a00 */
[----:B-1----:R-:W-:-:S05]  /*0e30*/  IMAD.WIDE.U32 R4, R7, 0x4, R4 ;  /* 0x0000000407047825 */ /* 0x002fca00078e0004 */
[----:B------:R1:W5:Y:S01]  /*0e40*/  LDG.E R11, desc[UR10][R4.64] ;  /* 0x0000000a040b7981 */ /* 0x000362000c1e1900 */
[----:B------:R-:W-:Y:S01]  /*0e50*/  UISETP.GE.U32.AND UP0, UPT, UR12, 0x4, UPT ;  /* 0x000000040c00788c */ /* 0x000fe2000bf06070 */
[----:B------:R-:W-:Y:S01]  /*0e60*/  IMAD.MOV.U32 R9, RZ, RZ, RZ ;  /* 0x000000ffff097224 */ /* 0x000fe200078e00ff */
[----:B------:R-:W-:-:S07]  /*0e70*/  ULOP3.LUT UR6, UR12, 0x3, URZ, 0xc0, !UPT ;  /* 0x000000030c067892 */ /* 0x000fce000f8ec0ff */
[----:B-1----:R-:W-:Y:S05]  /*0e80*/  BRA.U !UP0, `(.L_x_16) ;  /* 0x0000000508f47547 */ /* 0x002fea000b800000 */
[----:B------:R-:W1:Y:S01]  /*0e90*/  LDCU.64 UR8, c[0x0][0x388] ;  /* 0x00007100ff0877ac */ /* 0x000e620008000a00 */
[----:B------:R-:W-:-:S04]  /*0ea0*/  ULOP3.LUT UR5, UR12, 0xfffffffc, URZ, 0xc0, !UPT ;  /* 0xfffffffc0c057892 */ /* 0x000fc8000f8ec0ff */
[----:B------:R-:W-:Y:S02]  /*0eb0*/  UIADD3 UR7, UPT, UPT, -UR5, URZ, URZ ;  /* 0x000000ff05077290 */ /* 0x000fe4000fffe1ff */
[----:B-1----:R-:W-:Y:S02]  /*0ec0*/  UIADD3 UR4, UP0, UPT, UR8, 0x8, URZ ;  /* 0x0000000808047890 */ /* 0x002fe4000ff1e0ff */
[----:B------:R-:W-:Y:S02]  /*0ed0*/  ULOP3.LUT UR8, UR12, 0x7fc, URZ, 0xc0, !UPT ;  /* 0x000007fc0c087892 */ /* 0x000fe4000f8ec0ff */
[----:B------:R-:W-:Y:S02]  /*0ee0*/  UIADD3.X UR5, UPT, UPT, URZ, UR9, URZ, UP0, !UPT ;  /* 0x00000009ff057290 */ /* 0x000fe400087fe4ff */
[----:B------:R-:W-:Y:S01]  /*0ef0*/  UISETP.GE.AND UP0, UPT, UR7, URZ, UPT ;  /* 0x000000ff0700728c */ /* 0x000fe2000bf06270 */
[----:B------:R-:W-:Y:S02]  /*0f00*/  IMAD.U32 R6, RZ, RZ, UR4 ;  /* 0x00000004ff067e24 */ /* 0x000fe4000f8e00ff */
[----:B------:R-:W-:-:S02]  /*0f10*/  IMAD.U32 R9, RZ, RZ, UR8 ;  /* 0x00000008ff097e24 */ /* 0x000fc4000f8e00ff */
[----:B------:R-:W-:-:S04]  /*0f20*/  IMAD.U32 R7, RZ, RZ, UR5 ;  /* 0x00000005ff077e24 */ /* 0x000fc8000f8e00ff */
[----:B------:R-:W-:Y:S05]  /*0f30*/  BRA.U UP0, `(.L_x_17) ;  /* 0x00000005007c7547 */ /* 0x000fea000b800000 */
[----:B------:R-:W-:Y:S02]  /*0f40*/  UIADD3 UR4, UPT, UPT, -UR7, URZ, URZ ;  /* 0x000000ff07047290 */ /* 0x000fe4000fffe1ff */
[----:B------:R-:W-:Y:S02]  /*0f50*/  UPLOP3.LUT UP0, UPT, UPT, UPT, UPT, 0x80, 0x8 ;  /* 0x000000000008789c */ /* 0x000fe40003f0f070 */
[----:B------:R-:W-:-:S09]  /*0f60*/  UISETP.GT.AND UP1, UPT, UR4, 0xc, UPT ;  /* 0x0000000c0400788c */ /* 0x000fd2000bf24270 */
[----:B------:R-:W-:Y:S05]  /*0f70*/  BRA.U !UP1, `(.L_x_18) ;  /* 0x0000000109e07547 */ /* 0x000fea000b800000 */
[----:B------:R-:W-:-:S11]  /*0f80*/  UPLOP3.LUT UP0, UPT, UPT, UPT, UPT, 0x40, 0x4 ;  /* 0x000000000004789c */ /* 0x000fd60003f0e870 */
.L_x_19:
[----:B------:R-:W2:Y:S02]  /*0f90*/  LDG.E R0, desc[UR10][R6.64+-0x8] ;  /* 0xfffff80a06007981 */ /* 0x000ea4000c1e1900 */
[----:B--23-5:R-:W-:-:S05]  /*0fa0*/  FADD R11, R0, R11 ;  /* 0x0000000b000b7221 */ /* 0x02cfca0000000000 */
[----:B------:R1:W-:Y:S04]  /*0fb0*/  STG.E desc[UR10][R4.64], R11 ;  /* 0x0000000b04007986 */ /* 0x0003e8000c10190a */
[----:B------:R-:W0:Y:S02]  /*0fc0*/  LDG.E R0, desc[UR10][R6.64+-0x4] ;  /* 0xfffffc0a06007981 */ /* 0x000e24000c1e1900 */
[----:B0-----:R-:W-:-:S05]  /*0fd0*/  FADD R13, R11, R0 ;  /* 0x000000000b0d7221 */ /* 0x001fca0000000000 */
[----:B------:R0:W-:Y:S04]  /*0fe0*/  STG.E desc[UR10][R4.64], R13 ;  /* 0x0000000d04007986 */ /* 0x0001e8000c10190a */
[----:B------:R-:W2:Y:S02]  /*0ff0*/  LDG.E R0, desc[UR10][R6.64] ;  /* 0x0000000a06007981 */ /* 0x000ea4000c1e1900 */
[----:B--2---:R-:W-:-:S05]  /*1000*/  FADD R15, R13, R0 ;  /* 0x000000000d0f7221 */ /* 0x004fca0000000000 */
[----:B------:R2:W-:Y:S04]  /*1010*/  STG.E desc[UR10][R4.64], R15 ;  /* 0x0000000f04007986 */ /* 0x0005e8000c10190a */
[----:B------:R-:W3:Y:S02]  /*1020*/  LDG.E R0, desc[UR10][R6.64+0x4] ;  /* 0x0000040a06007981 */ /* 0x000ee4000c1e1900 */
[----:B---3--:R-:W-:-:S05]  /*1030*/  FADD R17, R15, R0 ;  /* 0x000000000f117221 */ /* 0x008fca0000000000 */
[----:B------:R3:W-:Y:S04]  /*1040*/  STG.E desc[UR10][R4.64], R17 ;  /* 0x0000001104007986 */ /* 0x0007e8000c10190a */
[----:B------:R-:W1:Y:S02]  /*1050*/  LDG.E R0, desc[UR10][R6.64+0x8] ;  /* 0x0000080a06007981 */ /* 0x000e64000c1e1900 */
[----:B-1----:R-:W-:-:S05]  /*1060*/  FADD R11, R17, R0 ;  /* 0x00000000110b7221 */ /* 0x002fca0000000000 */
        /* <DEDUP_REMOVED lines=12> */
[----:B------:R-:W-:Y:S04]  /*1130*/  STG.E desc[UR10][R4.64], R11 ;  /* 0x0000000b04007986 */ /* 0x000fe8000c10190a */
        /* <DEDUP_REMOVED lines=9> */
[----:B------:R-:W3:Y:S02]  /*11d0*/  LDG.E R0, desc[UR10][R6.64+0x28] ;  /* 0x0000280a06007981 */ /* 0x000ee4000c1e1900 */
[----:B---3--:R-:W-:-:S05]  /*11e0*/  FADD R19, R17, R0 ;  /* 0x0000000011137221 */ /* 0x008fca0000000000 */
[----:B------:R3:W-:Y:S04]  /*11f0*/  STG.E desc[UR10][R4.64], R19 ;  /* 0x0000001304007986 */ /* 0x0007e8000c10190a */
[----:B------:R-:W0:Y:S02]  /*1200*/  LDG.E R0, desc[UR10][R6.64+0x2c] ;  /* 0x00002c0a06007981 */ /* 0x000e24000c1e1900 */
[----:B0-----:R-:W-:-:S05]  /*1210*/  FADD R13, R19, R0 ;  /* 0x00000000130d7221 */ /* 0x001fca0000000000 */
[----:B------:R3:W-:Y:S04]  /*1220*/  STG.E desc[UR10][R4.64], R13 ;  /* 0x0000000d04007986 */ /* 0x0007e8000c10190a */
[----:B------:R-:W1:Y:S02]  /*1230*/  LDG.E R0, desc[UR10][R6.64+0x30] ;  /* 0x0000300a06007981 */ /* 0x000e64000c1e1900 */
[----:B-1----:R-:W-:-:S05]  /*1240*/  FADD R15, R13, R0 ;  /* 0x000000000d0f7221 */ /* 0x002fca0000000000 */
[----:B------:R3:W-:Y:S04]  /*1250*/  STG.E desc[UR10][R4.64], R15 ;  /* 0x0000000f04007986 */ /* 0x0007e8000c10190a */
[----:B------:R-:W4:Y:S01]  /*1260*/  LDG.E R0, desc[UR10][R6.64+0x34] ;  /* 0x0000340a06007981 */ /* 0x000f22000c1e1900 */
[----:B------:R-:W-:-:S04]  /*1270*/  UIADD3 UR7, UPT, UPT, UR7, 0x10, URZ ;  /* 0x0000001007077890 */ /* 0x000fc8000fffe0ff */
[----:B------:R-:W-:Y:S01]  /*1280*/  UISETP.GE.AND UP1, UPT, UR7, -0xc, UPT ;  /* 0xfffffff40700788c */ /* 0x000fe2000bf26270 */
[----:B----4-:R-:W-:Y:S01]  /*1290*/  FADD R11, R15, R0 ;  /* 0x000000000f0b7221 */ /* 0x010fe20000000000 */
[----:B------:R-:W-:-:S04]  /*12a0*/  IADD3 R0, P0, PT, R6, 0x40, RZ ;  /* 0x0000004006007810 */ /* 0x000fc80007f1e0ff */
[----:B------:R3:W-:Y:S01]  /*12b0*/  STG.E desc[UR10][R4.64], R11 ;  /* 0x0000000b04007986 */ /* 0x0007e2000c10190a */
[----:B--2---:R-:W-:Y:S01]  /*12c0*/  IADD3.X R17, PT, PT, RZ, R7, RZ, P0, !PT ;  /* 0x00000007ff117210 */ /* 0x004fe200007fe4ff */
[----:B------:R-:W-:-:S04]  /*12d0*/  IMAD.MOV.U32 R6, RZ, RZ, R0 ;  /* 0x000000ffff067224 */ /* 0x000fc800078e0000 */
[----:B------:R-:W-:Y:S01]  /*12e0*/  IMAD.MOV.U32 R7, RZ, RZ, R17 ;  /* 0x000000ffff077224 */ /* 0x000fe200078e0011 */
[----:B------:R-:W-:Y:S06]  /*12f0*/  BRA.U !UP1, `(.L_x_19) ;  /* 0xfffffffd09247547 */ /* 0x000fec000b83ffff */
.L_x_18:
[----:B------:R-:W-:-:S04]  /*1300*/  UIADD3 UR4, UPT, UPT, -UR7, URZ, URZ ;  /* 0x000000ff07047290 */ /* 0x000fc8000fffe1ff */
[----:B------:R-:W-:-:S09]  /*1310*/  UISETP.GT.AND UP1, UPT, UR4, 0x4, UPT ;  /* 0x000000040400788c */ /* 0x000fd2000bf24270 */
[----:B------:R-:W-:Y:S05]  /*1320*/  BRA.U !UP1, `(.L_x_20) ;  /* 0x0000000109787547 */ /* 0x000fea000b800000 */
[----:B------:R-:W3:Y:S02]  /*1330*/  LDG.E R0, desc[UR10][R6.64+-0x8] ;  /* 0xfffff80a06007981 */ /* 0x000ee4000c1e1900 */
[----:B---3-5:R-:W-:-:S05]  /*1340*/  FADD R11, R11, R0 ;  /* 0x000000000b0b7221 */ /* 0x028fca0000000000 */
[----:B------:R-:W-:Y:S04]  /*1350*/  STG.E desc[UR10][R4.64], R11 ;  /* 0x0000000b04007986 */ /* 0x000fe8000c10190a */
[----:B------:R-:W0:Y:S02]  /*1360*/  LDG.E R0, desc[UR10][R6.64+-0x4] ;  /* 0xfffffc0a06007981 */ /* 0x000e24000c1e1900 */
[----:B0-----:R-:W-:-:S05]  /*1370*/  FADD R13, R11, R0 ;  /* 0x000000000b0d7221 */ /* 0x001fca0000000000 */
[----:B------:R0:W-:Y:S04]  /*1380*/  STG.E desc[UR10][R4.64], R13 ;  /* 0x0000000d04007986 */ /* 0x0001e8000c10190a */
[----:B------:R-:W2:Y:S02]  /*1390*/  LDG.E R0, desc[UR10][R6.64] ;  /* 0x0000000a06007981 */ /* 0x000ea4000c1e1900 */
[----:B--2---:R-:W-:-:S05]  /*13a0*/  FADD R15, R13, R0 ;  /* 0x000000000d0f7221 */ /* 0x004fca0000000000 */
[----:B------:R1:W-:Y:S04]  /*13b0*/  STG.E desc[UR10][R4.64], R15 ;  /* 0x0000000f04007986 */ /* 0x0003e8000c10190a */
[----:B------:R-:W2:Y:S02]  /*13c0*/  LDG.E R0, desc[UR10][R6.64+0x4] ;  /* 0x0000040a06007981 */ /* 0x000ea4000c1e1900 */
[----:B--2---:R-:W-:-:S05]  /*13d0*/  FADD R17, R15, R0 ;  /* 0x000000000f117221 */ /* 0x004fca0000000000 */
        /* <DEDUP_REMOVED lines=10> */
[----:B------:R-:W3:Y:S01]  /*1480*/  LDG.E R0, desc[UR10][R6.64+0x14] ;  /* 0x0000140a06007981 */ /* 0x000ee2000c1e1900 */
[----:B------:R-:W-:Y:S02]  /*1490*/  UIADD3 UR7, UPT, UPT, UR7, 0x8, URZ ;  /* 0x0000000807077890 */ /* 0x000fe4000fffe0ff */
[----:B------:R-:W-:Y:S01]  /*14a0*/  UPLOP3.LUT UP0, UPT, UPT, UPT, UPT, 0x40, 0x4 ;  /* 0x000000000004789c */ /* 0x000fe20003f0e870 */
[----:B---3--:R-:W-:Y:S01]  /*14b0*/  FADD R11, R15, R0 ;  /* 0x000000000f0b7221 */ /* 0x008fe20000000000 */
[----:B------:R-:W-:-:S04]  /*14c0*/  IADD3 R0, P0, PT, R6, 0x20, RZ ;  /* 0x0000002006007810 */ /* 0x000fc80007f1e0ff */
[----:B------:R4:W-:Y:S01]  /*14d0*/  STG.E desc[UR10][R4.64], R11 ;  /* 0x0000000b04007986 */ /* 0x0009e2000c10190a */
[----:B--2---:R-:W-:Y:S02]  /*14e0*/  IMAD.X R17, RZ, RZ, R7, P0 ;  /* 0x000000ffff117224 */ /* 0x004fe400000e0607 */
[----:B------:R-:W-:-:S03]  /*14f0*/  IMAD.MOV.U32 R6, RZ, RZ, R0 ;  /* 0x000000ffff067224 */ /* 0x000fc600078e0000 */
[----:B------:R-:W-:-:S07]  /*1500*/  MOV R7, R17 ;  /* 0x0000001100077202 */ /* 0x000fce0000000f00 */
.L_x_20:
[----:B------:R-:W-:-:S09]  /*1510*/  UISETP.NE.OR UP0, UPT, UR7, URZ, UP0 ;  /* 0x000000ff0700728c */ /* 0x000fd20008705670 */
[----:B------:R-:W-:Y:S05]  /*1520*/  BRA.U !UP0, `(.L_x_16) ;  /* 0x00000001084c7547 */ /* 0x000fea000b800000 */
.L_x_17:
[----:B------:R-:W0:Y:S02]  /*1530*/  LDG.E R0, desc[UR10][R6.64+-0x8] ;  /* 0xfffff80a06007981 */ /* 0x000e24000c1e1900 */
[----:B0--345:R-:W-:-:S05]  /*1540*/  FADD R13, R0, R11 ;  /* 0x0000000b000d7221 */ /* 0x039fca0000000000 */
[----:B------:R0:W-:Y:S04]  /*1550*/  STG.E desc[UR10][R4.64], R13 ;  /* 0x0000000d04007986 */ /* 0x0001e8000c10190a */
[----:B------:R-:W2:Y:S02]  /*1560*/  LDG.E R0, desc[UR10][R6.64+-0x4] ;  /* 0xfffffc0a06007981 */ /* 0x000ea4000c1e1900 */
[----:B-12---:R-:W-:-:S05]  /*1570*/  FADD R15, R13, R0 ;  /* 0x000000000d0f7221 */ /* 0x006fca0000000000 */
[----:B------:R1:W-:Y:S04]  /*1580*/  STG.E desc[UR10][R4.64], R15 ;  /* 0x0000000f04007986 */ /* 0x0003e8000c10190a */
[----:B------:R-:W2:Y:S02]  /*1590*/  LDG.E R0, desc[UR10][R6.64] ;  /* 0x0000000a06007981 */ /* 0x000ea4000c1e1900 */
[----:B--2---:R-:W-:-:S05]  /*15a0*/  FADD R17, R15, R0 ;  /* 0x000000000f117221 */ /* 0x004fca0000000000 */
[----:B------:R1:W-:Y:S04]  /*15b0*/  STG.E desc[UR10][R4.64], R17 ;  /* 0x0000001104007986 */ /* 0x0003e8000c10190a */
[----:B------:R-:W2:Y:S01]  /*15c0*/  LDG.E R0, desc[UR10][R6.64+0x4] ;  /* 0x0000040a06007981 */ /* 0x000ea2000c1e1900 */
[----:B------:R-:W-:-:S04]  /*15d0*/  UIADD3 UR7, UPT, UPT, UR7, 0x4, URZ ;  /* 0x0000000407077890 */ /* 0x000fc8000fffe0ff */
[----:B------:R-:W-:Y:S01]  /*15e0*/  UISETP.NE.AND UP0, UPT, UR7, URZ, UPT ;  /* 0x000000ff0700728c */ /* 0x000fe2000bf05270 */
[----:B--2---:R-:W-:Y:S01]  /*15f0*/  FADD R11, R17, R0 ;  /* 0x00000000110b7221 */ /* 0x004fe20000000000 */
[----:B------:R-:W-:-:S04]  /*1600*/  IADD3 R0, P0, PT, R6, 0x10, RZ ;  /* 0x0000001006007810 */ /* 0x000fc80007f1e0ff */
[----:B------:R1:W-:Y:S01]  /*1610*/  STG.E desc[UR10][R4.64], R11 ;  /* 0x0000000b04007986 */ /* 0x0003e2000c10190a */
[----:B0-----:R-:W-:Y:S02]  /*1620*/  IMAD.X R13, RZ, RZ, R7, P0 ;  /* 0x000000ffff0d7224 */ /* 0x001fe400000e0607 */
[----:B------:R-:W-:Y:S02]  /*1630*/  IMAD.MOV.U32 R6, RZ, RZ, R0 ;  /* 0x000000ffff067224 */ /* 0x000fe400078e0000 */
[----:B------:R-:W-:Y:S01]  /*1640*/  IMAD.MOV.U32 R7, RZ, RZ, R13 ;  /* 0x000000ffff077224 */ /* 0x000fe200078e000d */
[----:B------:R-:W-:Y:S06]  /*1650*/  BRA.U UP0, `(.L_x_17) ;  /* 0xfffffffd00b47547 */ /* 0x000fec000b83ffff */
.L_x_16:
[----:B------:R-:W-:-:S13]  /*1660*/  ISETP.NE.AND P0, PT, RZ, UR6, PT ;  /* 0x00000006ff007c0c */ /* 0x000fda000bf05270 */
[----:B------:R-:W-:Y:S05]  /*1670*/  @!P0 EXIT ;  /* 0x000000000000894d */ /* 0x000fea0003800000 */
[----:B------:R-:W-:Y:S01]  /*1680*/  IMAD.WIDE.U32 R2, R9, 0x4, R2 ;  /* 0x0000000409027825 */ /* 0x000fe200078e0002 */
[----:B------:R-:W-:-:S12]  /*1690*/  UIADD3 UR6, UPT, UPT, -UR6, URZ, URZ ;  /* 0x000000ff06067290 */ /* 0x000fd8000fffe1ff */
.L_x_21:
[----:B--2---:R2:W1:Y:S01]  /*16a0*/  LDG.E R0, desc[UR10][R2.64] ;  /* 0x0000000a02007981 */ /* 0x004462000c1e1900 */
[----:B------:R-:W-:-:S04]  /*16b0*/  UIADD3 UR6, UPT, UPT, UR6, 0x1, URZ ;  /* 0x0000000106067890 */ /* 0x000fc8000fffe0ff */
[----:B------:R-:W-:Y:S01]  /*16c0*/  UISETP.NE.AND UP0, UPT, UR6, URZ, UPT ;  /* 0x000000ff0600728c */ /* 0x000fe2000bf05270 */
[----:B--2---:R-:W-:-:S05]  /*16d0*/  IADD3 R2, P0, PT, R2, 0x4, RZ ;  /* 0x0000000402027810 */ /* 0x004fca0007f1e0ff */
[----:B------:R-:W-:Y:S02]  /*16e0*/  IMAD.X R3, RZ, RZ, R3, P0 ;  /* 0x000000ffff037224 */ /* 0x000fe400000e0603 */
[----:B-1-345:R-:W-:-:S05]  /*16f0*/  FADD R11, R0, R11 ;  /* 0x0000000b000b7221 */ /* 0x03afca0000000000 */
[----:B------:R2:W-:Y:S01]  /*1700*/  STG.E desc[UR10][R4.64], R11 ;  /* 0x0000000b04007986 */ /* 0x0005e2000c10190a */
[----:B------:R-:W-:Y:S05]  /*1710*/  BRA.U UP0, `(.L_x_21) ;  /* 0xfffffffd00e07547 */ /* 0x000fea000b83ffff */
[----:B------:R-:W-:Y:S05]  /*1720*/  EXIT ;  /* 0x000000000000794d */ /* 0x000fea0003800000 */
        .weak           $__internal_0_$__cuda_sm20_div_rn_f64_full
        .type           $__internal_0_$__cuda_sm20_div_rn_f64_full,@function
        .size           $__internal_0_$__cuda_sm20_div_rn_f64_full,(.L_x_29 - $__internal_0_$__cuda_sm20_div_rn_f64_full)
$__internal_0_$__cuda_sm20_div_rn_f64_full:
[C---:B------:R-:W-:Y:S01]  /*1730*/  FSETP.GEU.AND P1, PT, |R13|.reuse, 1.469367938527859385e-39, PT ;  /* 0x001000000d00780b */ /* 0x040fe20003f2e200 */
[----:B------:R-:W-:Y:S01]  /*1740*/  IMAD.MOV.U32 R27, RZ, RZ, 0x1ca00000 ;  /* 0x1ca00000ff1b7424 */ /* 0x000fe200078e00ff */
[----:B------:R-:W-:Y:S01]  /*1750*/  LOP3.LUT R9, R13, 0x7ff00000, RZ, 0xc0, !PT ;  /* 0x7ff000000d097812 */ /* 0x000fe200078ec0ff */
[----:B------:R-:W-:Y:S01]  /*1760*/  IMAD.MOV.U32 R18, RZ, RZ, R10 ;  /* 0x000000ffff127224 */ /* 0x000fe200078e000a */
[----:B------:R-:W-:Y:S02]  /*1770*/  MOV R12, R14 ;  /* 0x0000000e000c7202 */ /* 0x000fe40000000f00 */
[----:B------:R-:W-:Y:S02]  /*1780*/  LOP3.LUT R26, R11, 0x7ff00000, RZ, 0xc0, !PT ;  /* 0x7ff000000b1a7812 */ /* 0x000fe400078ec0ff */
[----:B------:R-:W-:Y:S02]  /*1790*/  LOP3.LUT R15, R13, 0x800fffff, RZ, 0xc0, !PT ;  /* 0x800fffff0d0f7812 */ /* 0x000fe400078ec0ff */
[----:B------:R-:W-:Y:S01]  /*17a0*/  ISETP.GE.U32.AND P2, PT, R26, R9, PT ;  /* 0x000000091a00720c */ /* 0x000fe20003f46070 */
[----:B------:R-:W-:Y:S01]  /*17b0*/  IMAD.MOV.U32 R28, RZ, RZ, R26 ;  /* 0x000000ffff1c7224 */ /* 0x000fe200078e001a */
[----:B------:R-:W-:Y:S01]  /*17c0*/  LOP3.LUT R15, R15, 0x3ff00000, RZ, 0xfc, !PT ;  /* 0x3ff000000f0f7812 */ /* 0x000fe200078efcff */
[----:B------:R-:W-:Y:S01]  /*17d0*/  @!P1 DMUL R14, R12, 8.98846567431157953865e+307 ;  /* 0x7fe000000c0e9828 */ /* 0x000fe20000000000 */
[----:B------:R-:W-:-:S02]  /*17e0*/  SEL R19, R27, 0x63400000, !P2 ;  /* 0x634000001b137807 */ /* 0x000fc40005000000 */
[----:B------:R-:W-:Y:S02]  /*17f0*/  FSETP.GEU.AND P2, PT, |R11|, 1.469367938527859385e-39, PT ;  /* 0x001000000b00780b */ /* 0x000fe40003f4e200 */
[----:B------:R-:W-:Y:S01]  /*1800*/  LOP3.LUT R19, R19, 0x800fffff, R11, 0xf8, !PT ;  /* 0x800fffff13137812 */ /* 0x000fe200078ef80b */
[----:B------:R0:W1:Y:S10]  /*1810*/  MUFU.RCP64H R21, R15 ;  /* 0x0000000f00157308 */ /* 0x0000740000001800 */
[----:B0-----:R-:W-:Y:S05]  /*1820*/  @P2 BRA `(.L_x_22) ;  /* 0x0000000000202947 */ /* 0x001fea0003800000 */
[----:B------:R-:W-:Y:S01]  /*1830*/  LOP3.LUT R23, R13, 0x7ff00000, RZ, 0xc0, !PT ;  /* 0x7ff000000d177812 */ /* 0x000fe200078ec0ff */
[----:B------:R-:W-:-:S03]  /*1840*/  IMAD.MOV.U32 R22, RZ, RZ, RZ ;  /* 0x000000ffff167224 */ /* 0x000fc600078e00ff */
[----:B------:R-:W-:-:S04]  /*1850*/  ISETP.GE.U32.AND P2, PT, R26, R23, PT ;  /* 0x000000171a00720c */ /* 0x000fc80003f46070 */
[----:B------:R-:W-:-:S04]  /*1860*/  SEL R23, R27, 0x63400000, !P2 ;  /* 0x634000001b177807 */ /* 0x000fc80005000000 */
[----:B------:R-:W-:-:S04]  /*1870*/  LOP3.LUT R23, R23, 0x80000000, R11, 0xf8, !PT ;  /* 0x8000000017177812 */ /* 0x000fc800078ef80b */
[----:B------:R-:W-:-:S06]  /*1880*/  LOP3.LUT R23, R23, 0x100000, RZ, 0xfc, !PT ;  /* 0x0010000017177812 */ /* 0x000fcc00078efcff */
[----:B------:R-:W-:-:S10]  /*1890*/  DFMA R18, R18, 2, -R22 ;  /* 0x400000001212782b */ /* 0x000fd40000000816 */
[----:B------:R-:W-:-:S07]  /*18a0*/  LOP3.LUT R28, R19, 0x7ff00000, RZ, 0xc0, !PT ;  /* 0x7ff00000131c7812 */ /* 0x000fce00078ec0ff */
.L_x_22:
[----:B------:R-:W-:Y:S01]  /*18b0*/  MOV R20, 0x1 ;  /* 0x0000000100147802 */ /* 0x000fe20000000f00 */
[----:B------:R-:W-:Y:S01]  /*18c0*/  BSSY.RECONVERGENT B3, `(.L_x_23) ;  /* 0x000003f000037945 */ /* 0x000fe20003800200 */
[----:B------:R-:W-:-:S04]  /*18d0*/  @!P1 LOP3.LUT R9, R15, 0x7ff00000, RZ, 0xc0, !PT ;  /* 0x7ff000000f099812 */ /* 0x000fc800078ec0ff */
[----:B-1----:R-:W-:-:S08]  /*18e0*/  DFMA R22, R20, -R14, 1 ;  /* 0x3ff000001416742b */ /* 0x002fd0000000080e */
[----:B------:R-:W-:-:S08]  /*18f0*/  DFMA R22, R22, R22, R22 ;  /* 0x000000161616722b */ /* 0x000fd00000000016 */
[----:B------:R-:W-:-:S08]  /*1900*/  DFMA R20, R20, R22, R20 ;  /* 0x000000161414722b */ /* 0x000fd00000000014 */
[----:B------:R-:W-:-:S08]  /*1910*/  DFMA R22, R20, -R14, 1 ;  /* 0x3ff000001416742b */ /* 0x000fd0000000080e */
[----:B------:R-:W-:-:S08]  /*1920*/  DFMA R20, R20, R22, R20 ;  /* 0x000000161414722b */ /* 0x000fd00000000014 */
[----:B------:R-:W-:-:S08]  /*1930*/  DMUL R22, R20, R18 ;  /* 0x0000001214167228 */ /* 0x000fd00000000000 */
[----:B------:R-:W-:-:S08]  /*1940*/  DFMA R24, R22, -R14, R18 ;  /* 0x8000000e1618722b */ /* 0x000fd00000000012 */
[----:B------:R-:W-:Y:S01]  /*1950*/  DFMA R24, R20, R24, R22 ;  /* 0x000000181418722b */ /* 0x000fe20000000016 */
[----:B------:R-:W-:-:S05]  /*1960*/  VIADD R20, R28, 0xffffffff ;  /* 0xffffffff1c147836 */ /* 0x000fca0000000000 */
[----:B------:R-:W-:Y:S01]  /*1970*/  ISETP.GT.U32.AND P1, PT, R20, 0x7feffffe, PT ;  /* 0x7feffffe1400780c */ /* 0x000fe20003f24070 */
[----:B------:R-:W-:-:S05]  /*1980*/  VIADD R20, R9, 0xffffffff ;  /* 0xffffffff09147836 */ /* 0x000fca0000000000 */
[----:B------:R-:W-:-:S13]  /*1990*/  ISETP.GT.U32.OR P1, PT, R20, 0x7feffffe, P1 ;  /* 0x7feffffe1400780c */ /* 0x000fda0000f24470 */
[----:B------:R-:W-:Y:S05]  /*19a0*/  @P1 BRA `(.L_x_24) ;  /* 0x00000000006c1947 */ /* 0x000fea0003800000 */
[----:B------:R-:W-:Y:S02]  /*19b0*/  LOP3.LUT R9, R13, 0x7ff00000, RZ, 0xc0, !PT ;  /* 0x7ff000000d097812 */ /* 0x000fe400078ec0ff */
[----:B------:R-:W-:Y:S02]  /*19c0*/  MOV R22, RZ ;  /* 0x000000ff00167202 */ /* 0x000fe40000000f00 */
[CC--:B------:R-:W-:Y:S02]  /*19d0*/  ISETP.GE.U32.AND P1, PT, R26.reuse, R9.reuse, PT ;  /* 0x000000091a00720c */ /* 0x0c0fe40003f26070 */
[----:B------:R-:W-:Y:S02]  /*19e0*/  VIADDMNMX R26, R26, -R9, 0xb9600000, !PT ;  /* 0xb96000001a1a7446 */ /* 0x000fe40007800909 */
[----:B------:R-:W-:Y:S02]  /*19f0*/  SEL R20, R27, 0x63400000, !P1 ;  /* 0x634000001b147807 */ /* 0x000fe40004800000 */
[----:B------:R-:W-:-:S05]  /*1a00*/  VIMNMX R9, PT, PT, R26, 0x46a00000, PT ;  /* 0x46a000001a097848 */ /* 0x000fca0003fe0100 */
[----:B------:R-:W-:-:S04]  /*1a10*/  IMAD.IADD R9, R9, 0x1, -R20 ;  /* 0x0000000109097824 */ /* 0x000fc800078e0a14 */
[----:B------:R-:W-:-:S06]  /*1a20*/  VIADD R23, R9, 0x7fe00000 ;  /* 0x7fe0000009177836 */ /* 0x000fcc0000000000 */
[----:B------:R-:W-:-:S10]  /*1a30*/  DMUL R20, R24, R22 ;  /* 0x0000001618147228 */ /* 0x000fd40000000000 */
[----:B------:R-:W-:-:S13]  /*1a40*/  FSETP.GTU.AND P1, PT, |R21|, 1.469367938527859385e-39, PT ;  /* 0x001000001500780b */ /* 0x000fda0003f2c200 */
[----:B------:R-:W-:Y:S05]  /*1a50*/  @P1 BRA `(.L_x_25) ;  /* 0x0000000000941947 */ /* 0x000fea0003800000 */
[----:B------:R-:W-:Y:S01]  /*1a60*/  DFMA R14, R24, -R14, R18 ;  /* 0x8000000e180e722b */ /* 0x000fe20000000012 */
[----:B------:R-:W-:-:S09]  /*1a70*/  IMAD.MOV.U32 R22, RZ, RZ, RZ ;  /* 0x000000ffff167224 */ /* 0x000fd200078e00ff */
[C---:B------:R-:W-:Y:S02]  /*1a80*/  FSETP.NEU.AND P1, PT, R15.reuse, RZ, PT ;  /* 0x000000ff0f00720b */ /* 0x040fe40003f2d000 */
[----:B------:R-:W-:-:S04]  /*1a90*/  LOP3.LUT R19, R15, 0x80000000, R13, 0x48, !PT ;  /* 0x800000000f137812 */ /* 0x000fc800078e480d */
[----:B------:R-:W-:-:S07]  /*1aa0*/  LOP3.LUT R23, R19, R23, RZ, 0xfc, !PT ;  /* 0x0000001713177212 */ /* 0x000fce00078efcff */
[----:B------:R-:W-:Y:S05]  /*1ab0*/  @!P1 BRA `(.L_x_25) ;  /* 0x00000000007c9947 */ /* 0x000fea0003800000 */
[----:B------:R-:W-:Y:S01]  /*1ac0*/  IMAD.MOV R13, RZ, RZ, -R9 ;  /* 0x000000ffff0d7224 */ /* 0x000fe200078e0a09 */
[----:B------:R-:W-:Y:S01]  /*1ad0*/  DMUL.RP R22, R24, R22 ;  /* 0x0000001618167228 */ /* 0x000fe20000008000 */
[----:B------:R-:W-:Y:S01]  /*1ae0*/  IMAD.MOV.U32 R12, RZ, RZ, RZ ;  /* 0x000000ffff0c7224 */ /* 0x000fe200078e00ff */
[----:B------:R-:W-:-:S05]  /*1af0*/  IADD3 R9, PT, PT, -R9, -0x43300000, RZ ;  /* 0xbcd0000009097810 */ /* 0x000fca0007ffe1ff */
[----:B------:R-:W-:-:S03]  /*1b00*/  DFMA R12, R20, -R12, R24 ;  /* 0x8000000c140c722b */ /* 0x000fc60000000018 */
[----:B------:R-:W-:-:S07]  /*1b10*/  LOP3.LUT R19, R23, R19, RZ, 0x3c, !PT ;  /* 0x0000001317137212 */ /* 0x000fce00078e3cff */
[----:B------:R-:W-:-:S04]  /*1b20*/  FSETP.NEU.AND P1, PT, |R13|, R9, PT ;  /* 0x000000090d00720b */ /* 0x000fc80003f2d200 */
[----:B------:R-:W-:Y:S02]  /*1b30*/  FSEL R20, R22, R20, !P1 ;  /* 0x0000001416147208 */ /* 0x000fe40004800000 */
[----:B------:R-:W-:Y:S01]  /*1b40*/  FSEL R21, R19, R21, !P1 ;  /* 0x0000001513157208 */ /* 0x000fe20004800000 */
[----:B------:R-:W-:Y:S06]  /*1b50*/  BRA `(.L_x_25) ;  /* 0x0000000000547947 */ /* 0x000fec0003800000 */
.L_x_24:
[----:B------:R-:W-:-:S14]  /*1b60*/  DSETP.NAN.AND P1, PT, R10, R10, PT ;  /* 0x0000000a0a00722a */ /* 0x000fdc0003f28000 */
[----:B------:R-:W-:Y:S05]  /*1b70*/  @P1 BRA `(.L_x_26) ;  /* 0x0000000000441947 */ /* 0x000fea0003800000 */
[----:B------:R-:W-:-:S14]  /*1b80*/  DSETP.NAN.AND P1, PT, R12, R12, PT ;  /* 0x0000000c0c00722a */ /* 0x000fdc0003f28000 */
[----:B------:R-:W-:Y:S05]  /*1b90*/  @P1 BRA `(.L_x_27) ;  /* 0x0000000000301947 */ /* 0x000fea0003800000 */
[----:B------:R-:W-:Y:S01]  /*1ba0*/  ISETP.NE.AND P1, PT, R28, R9, PT ;  /* 0x000000091c00720c */ /* 0x000fe20003f25270 */
[----:B------:R-:W-:Y:S01]  /*1bb0*/  IMAD.MOV.U32 R20, RZ, RZ, 0x0 ;  /* 0x00000000ff147424 */ /* 0x000fe200078e00ff */
[----:B------:R-:W-:-:S11]  /*1bc0*/  MOV R21, 0xfff80000 ;  /* 0xfff8000000157802 */ /* 0x000fd60000000f00 */
[----:B------:R-:W-:Y:S05]  /*1bd0*/  @!P1 BRA `(.L_x_25) ;  /* 0x0000000000349947 */ /* 0x000fea0003800000 */
[----:B------:R-:W-:Y:S02]  /*1be0*/  ISETP.NE.AND P1, PT, R28, 0x7ff00000, PT ;  /* 0x7ff000001c00780c */ /* 0x000fe40003f25270 */
[----:B------:R-:W-:Y:S02]  /*1bf0*/  LOP3.LUT R21, R11, 0x80000000, R13, 0x48, !PT ;  /* 0x800000000b157812 */ /* 0x000fe400078e480d */
[----:B------:R-:W-:-:S13]  /*1c00*/  ISETP.EQ.OR P1, PT, R9, RZ, !P1 ;  /* 0x000000ff0900720c */ /* 0x000fda0004f22670 */
[----:B------:R-:W-:Y:S01]  /*1c10*/  @P1 LOP3.LUT R9, R21, 0x7ff00000, RZ, 0xfc, !PT ;  /* 0x7ff0000015091812 */ /* 0x000fe200078efcff */
[----:B------:R-:W-:Y:S02]  /*1c20*/  @!P1 IMAD.MOV.U32 R20, RZ, RZ, RZ ;  /* 0x000000ffff149224 */ /* 0x000fe400078e00ff */
[----:B------:R-:W-:Y:S02]  /*1c30*/  @P1 IMAD.MOV.U32 R20, RZ, RZ, RZ ;  /* 0x000000ffff141224 */ /* 0x000fe400078e00ff */
[----:B------:R-:W-:Y:S01]  /*1c40*/  @P1 IMAD.MOV.U32 R21, RZ, RZ, R9 ;  /* 0x000000ffff151224 */ /* 0x000fe200078e0009 */
[----:B------:R-:W-:Y:S06]  /*1c50*/  BRA `(.L_x_25) ;  /* 0x0000000000147947 */ /* 0x000fec0003800000 */
.L_x_27:
[----:B------:R-:W-:Y:S01]  /*1c60*/  LOP3.LUT R21, R13, 0x80000, RZ, 0xfc, !PT ;  /* 0x000800000d157812 */ /* 0x000fe200078efcff */
[----:B------:R-:W-:Y:S01]  /*1c70*/  IMAD.MOV.U32 R20, RZ, RZ, R12 ;  /* 0x000000ffff147224 */ /* 0x000fe200078e000c */
[----:B------:R-:W-:Y:S06]  /*1c80*/  BRA `(.L_x_25) ;  /* 0x0000000000087947 */ /* 0x000fec0003800000 */
.L_x_26:
[----:B------:R-:W-:Y:S02]  /*1c90*/  LOP3.LUT R21, R11, 0x80000, RZ, 0xfc, !PT ;  /* 0x000800000b157812 */ /* 0x000fe400078efcff */
[----:B------:R-:W-:-:S07]  /*1ca0*/  MOV R20, R10 ;  /* 0x0000000a00147202 */ /* 0x000fce0000000f00 */
.L_x_25:
[----:B------:R-:W-:Y:S05]  /*1cb0*/  BSYNC.RECONVERGENT B3 ;  /* 0x0000000000037941 */ /* 0x000fea0003800200 */
.L_x_23:
[----:B------:R-:W-:Y:S02]  /*1cc0*/  IMAD.MOV.U32 R9, RZ, RZ, 0x0 ;  /* 0x00000000ff097424 */ /* 0x000fe400078e00ff */
[----:B------:R-:W-:Y:S02]  /*1cd0*/  IMAD.MOV.U32 R12, RZ, RZ, R20 ;  /* 0x000000ffff0c7224 */ /* 0x000fe400078e0014 */
[----:B------:R-:W-:Y:S01]  /*1ce0*/  IMAD.MOV.U32 R13, RZ, RZ, R21 ;  /* 0x000000ffff0d7224 */ /* 0x000fe200078e0015 */
[----:B------:R-:W-:Y:S06]  /*1cf0*/  RET.REL.NODEC R8 `(_Z12calculate_piPfS_iiidl) ;  /* 0xffffffe008c07950 */ /* 0x000fec0003c3ffff */
.L_x_28:
[----:B------:R-:W-:-:S00]  /*1d00*/  BRA `(.L_x_28) ;  /* 0xfffffffc00fc7947 */ /* 0x000fc0000383ffff */
[----:B------:R-:W-:-:S00]  /*1d10*/  NOP ;  /* 0x0000000000007918 */ /* 0x000fc00000000000 */
        /* <DEDUP_REMOVED lines=14> */
.L_x_29:


//--------------------- .nv.shared.reserved.0     --------------------------
	.section	.nv.shared.reserved.0,"aw",@nobits
	.weak		__nv_reservedSMEM_offset_0_alias
	.size		__nv_reservedSMEM_offset_0_alias, 0, 64
	.other		__nv_reservedSMEM_offset_0_alias,@"STO_CUDA_RESERVED_SHARED STV_DEFAULT"
__nv_reservedSMEM_offset_0_alias:
	.zero		0
	.zero		64


//--------------------- .nv.constant0._Z12calculate_piPfS_iiidl --------------------------
	.section	.nv.constant0._Z12calculate_piPfS_iiidl,"a",@progbits
	.sectionflags	@""
	.align	4
.nv.constant0._Z12calculate_piPfS_iiidl:
	.zero		944


//--------------------- SYMBOLS --------------------------

	.type		.nv.reservedSmem.offset0,@object
	.size		.nv.reservedSmem.offset0,0x4
